//
// Generated by NVIDIA NVVM Compiler
//
// Compiler Build ID: CL-36424714
// Cuda compilation tools, release 13.0, V13.0.88
// Based on NVVM 20.0.0
//

.version 9.0
.target sm_100
.address_size 64

	// .globl	_Z11pong_kernelPii

.visible .entry _Z11pong_kernelPii(
	.param .u64 .ptr .align 1 _Z11pong_kernelPii_param_0,
	.param .u32 _Z11pong_kernelPii_param_1
)
{
	.reg .b32 	%r<4>;
	.reg .b64 	%rd<5>;

	ld.param.u64 	%rd1, [_Z11pong_kernelPii_param_0];
	ld.param.u32 	%r1, [_Z11pong_kernelPii_param_1];
	cvta.to.global.u64 	%rd2, %rd1;
	mul.wide.s32 	%rd3, %r1, 4;
	add.s64 	%rd4, %rd2, %rd3;
	ld.global.u32 	%r2, [%rd4];
	add.s32 	%r3, %r2, %r1;
	st.global.u32 	[%rd4], %r3;
	ret;

}


// ===== COMPILED SASS (sm_100) =====

	.target	sm_100

	.elftype	@"ET_EXEC"


//--------------------- .note.nv.tkinfo           --------------------------
	.section	.note.nv.tkinfo,"",@"SHT_NOTE"
	.sectionflags	@"SHF_NOTE_NV_TKINFO"
	.tkinfo
        /*0018*/ 	.word	0x00000002
        /*0030*/ 	.string	""
        /*0030*/ 	.string	"ptxas"
        /*0030*/ 	.string	"Cuda compilation tools, release 13.0, V13.0.88"
        /*0030*/ 	.string	"Build cuda_13.0.r13.0/compiler.36424714_0"
        /*0030*/ 	.string	"-arch sm_100 -m 64 "



//--------------------- .note.nv.cuinfo           --------------------------
	.section	.note.nv.cuinfo,"",@"SHT_NOTE"
	.sectionflags	@"SHF_NOTE_NV_CUINFO"
        /*0018*/ 	.short	0x0002
        /*001a*/ 	.short	0x0064
        /*001c*/ 	.short	0x0082
	.zero		2


//--------------------- .nv.info                  --------------------------
	.section	.nv.info,"",@"SHT_CUDA_INFO"
	.align	4


	//----- nvinfo : EIATTR_REGCOUNT
	.align		4
        /*0000*/ 	.byte	0x04, 0x2f
        /*0002*/ 	.short	(.L_1 - .L_0)
	.align		4
.L_0:
        /*0004*/ 	.word	index@(_Z11pong_kernelPii)
        /*0008*/ 	.word	0x00000008


	//----- nvinfo : EIATTR_FRAME_SIZE
	.align		4
.L_1:
        /*000c*/ 	.byte	0x04, 0x11
        /*000e*/ 	.short	(.L_3 - .L_2)
	.align		4
.L_2:
        /*0010*/ 	.word	index@(_Z11pong_kernelPii)
        /*0014*/ 	.word	0x00000000


	//----- nvinfo : EIATTR_MIN_STACK_SIZE
	.align		4
.L_3:
        /*0018*/ 	.byte	0x04, 0x12
        /*001a*/ 	.short	(.L_5 - .L_4)
	.align		4
.L_4:
        /*001c*/ 	.word	index@(_Z11pong_kernelPii)
        /*0020*/ 	.word	0x00000000
.L_5:


//--------------------- .nv.compat                --------------------------
	.section	.nv.compat,"",@"SHT_CUDA_COMPAT_INFO"
	.align	4
        /*0000*/ 	.byte	0x02, 0x09, 0x00, 0x00, 0x02, 0x02, 0x01, 0x00, 0x02, 0x05, 0x05, 0x00, 0x03, 0x07, 0x01, 0x01
        /*0010*/ 	.byte	0x02, 0x03, 0x00, 0x00, 0x02, 0x06, 0x01, 0x00, 0x04, 0x0b, 0x08, 0x00, 0x09, 0x00, 0x00, 0x00
        /*0020*/ 	.byte	0x00, 0x00, 0x00, 0x00


//--------------------- .nv.info._Z11pong_kernelPii --------------------------
	.section	.nv.info._Z11pong_kernelPii,"",@"SHT_CUDA_INFO"
	.sectionflags	@""
	.align	4


	//----- nvinfo : EIATTR_CUDA_API_VERSION
	.align		4
        /*0000*/ 	.byte	0x04, 0x37
        /*0002*/ 	.short	(.L_7 - .L_6)
.L_6:
        /*0004*/ 	.word	0x00000082


	//----- nvinfo : EIATTR_KPARAM_INFO
	.align		4
.L_7:
        /*0008*/ 	.byte	0x04, 0x17
        /*000a*/ 	.short	(.L_9 - .L_8)
.L_8:
        /*000c*/ 	.word	0x00000000
        /*0010*/ 	.short	0x0001
        /*0012*/ 	.short	0x0008
        /*0014*/ 	.byte	0x00, 0xf0, 0x11, 0x00


	//----- nvinfo : EIATTR_KPARAM_INFO
	.align		4
.L_9:
        /*0018*/ 	.byte	0x04, 0x17
        /*001a*/ 	.short	(.L_11 - .L_10)
.L_10:
        /*001c*/ 	.word	0x00000000
        /*0020*/ 	.short	0x0000
        /*0022*/ 	.short	0x0000
        /*0024*/ 	.byte	0x00, 0xf5, 0x21, 0x00


	//----- nvinfo : EIATTR_SPARSE_MMA_MASK
	.align		4
.L_11:
        /*0028*/ 	.byte	0x03, 0x50
        /*002a*/ 	.short	0x0000


	//----- nvinfo : EIATTR_MAXREG_COUNT
	.align		4
        /*002c*/ 	.byte	0x03, 0x1b
        /*002e*/ 	.short	0x00ff


	//----- nvinfo : EIATTR_MERCURY_ISA_VERSION
	.align		4
        /*0030*/ 	.byte	0x03, 0x5f
        /*0032*/ 	.short	0x0101


	//----- nvinfo : EIATTR_VRC_CTA_INIT_COUNT
	.align		4
        /*0034*/ 	.byte	0x02, 0x4a
	.zero		1
	.zero		1


	//----- nvinfo : EIATTR_EXIT_INSTR_OFFSETS
	.align		4
        /*0038*/ 	.byte	0x04, 0x1c
        /*003a*/ 	.short	(.L_13 - .L_12)


	//   ....[0]....
.L_12:
        /*003c*/ 	.word	0x00000080


	//----- nvinfo : EIATTR_CBANK_PARAM_SIZE
	.align		4
.L_13:
        /*0040*/ 	.byte	0x03, 0x19
        /*0042*/ 	.short	0x000c


	//----- nvinfo : EIATTR_PARAM_CBANK
	.align		4
        /*0044*/ 	.byte	0x04, 0x0a
        /*0046*/ 	.short	(.L_15 - .L_14)
	.align		4
.L_14:
        /*0048*/ 	.word	index@(.nv.constant0._Z11pong_kernelPii)
        /*004c*/ 	.short	0x0380
        /*004e*/ 	.short	0x000c


	//----- nvinfo : EIATTR_SW_WAR
	.align		4
.L_15:
        /*0050*/ 	.byte	0x04, 0x36
        /*0052*/ 	.short	(.L_17 - .L_16)
.L_16:
        /*0054*/ 	.word	0x00000008
.L_17:


//--------------------- .nv.callgraph             --------------------------
	.section	.nv.callgraph,"",@"SHT_CUDA_CALLGRAPH"
	.align	4
	.sectionentsize	8
	.align		4
        /*0000*/ 	.word	0x00000000
	.align		4
        /*0004*/ 	.word	0xffffffff
	.align		4
        /*0008*/ 	.word	0x00000000
	.align		4
        /*000c*/ 	.word	0xfffffffe
	.align		4
        /*0010*/ 	.word	0x00000000
	.align		4
        /*0014*/ 	.word	0xfffffffd
	.align		4
        /*0018*/ 	.word	0x00000000
	.align		4
        /*001c*/ 	.word	0xfffffffc


//--------------------- .text._Z11pong_kernelPii  --------------------------
	.section	.text._Z11pong_kernelPii,"ax",@progbits
	.align	128
        .global         _Z11pong_kernelPii
        .type           _Z11pong_kernelPii,@function
        .size           _Z11pong_kernelPii,(.L_x_1 - _Z11pong_kernelPii)
        .other          _Z11pong_kernelPii,@"STO_CUDA_ENTRY STV_DEFAULT"
_Z11pong_kernelPii:
.text._Z11pong_kernelPii:
[----:B------:R-:W-:Y:S08]  /*0000*/  LDC R1, c[0x0][0x37c] ;  /* 0x0000df00ff017b82 */ /* 0x000ff00000000800 */
[----:B------:R-:W0:Y:S01]  /*0010*/  LDC R5, c[0x0][0x388] ;  /* 0x0000e200ff057b82 */ /* 0x000e220000000800 */
[----:B------:R-:W1:Y:S07]  /*0020*/  LDCU.64 UR4, c[0x0][0x358] ;  /* 0x00006b00ff0477ac */ /* 0x000e6e0008000a00 */
[----:B------:R-:W0:Y:S02]  /*0030*/  LDC.64 R2, c[0x0][0x380] ;  /* 0x0000e000ff027b82 */ /* 0x000e240000000a00 */
[----:B0-----:R-:W-:-:S05]  /*0040*/  IMAD.WIDE R2, R5, 0x4, R2 ;  /* 0x0000000405027825 */ /* 0x001fca00078e0202 */
[----:B-1----:R-:W2:Y:S02]  /*0050*/  LDG.E R0, desc[UR4][R2.64] ;  /* 0x0000000402007981 */ /* 0x002ea4000c1e1900 */
[----:B--2---:R-:W-:-:S05]  /*0060*/  IADD3 R5, PT, PT, R0, R5, RZ ;  /* 0x0000000500057210 */ /* 0x004fca0007ffe0ff */
[----:B------:R-:W-:Y:S01]  /*0070*/  STG.E desc[UR4][R2.64], R5 ;  /* 0x0000000502007986 */ /* 0x000fe2000c101904 */
[----:B------:R-:W-:Y:S05]  /*0080*/  EXIT ;  /* 0x000000000000794d */ /* 0x000fea0003800000 */
.L_x_0:
[----:B------:R-:W-:-:S00]  /*0090*/  BRA `(.L_x_0) ;  /* 0xfffffffc00fc7947 */ /* 0x000fc0000383ffff */
[----:B------:R-:W-:-:S00]  /*00a0*/  NOP ;  /* 0x0000000000007918 */ /* 0x000fc00000000000 */
        /* <DEDUP_REMOVED lines=13> */
.L_x_1:


//--------------------- .nv.shared.reserved.0     --------------------------
	.section	.nv.shared.reserved.0,"aw",@nobits
	.weak		__nv_reservedSMEM_offset_0_alias
	.size		__nv_reservedSMEM_offset_0_alias, 0, 64
	.other		__nv_reservedSMEM_offset_0_alias,@"STO_CUDA_RESERVED_SHARED STV_DEFAULT"
__nv_reservedSMEM_offset_0_alias:
	.zero		0
	.zero		64


//--------------------- .nv.constant0._Z11pong_kernelPii --------------------------
	.section	.nv.constant0._Z11pong_kernelPii,"a",@progbits
	.sectionflags	@""
	.align	4
.nv.constant0._Z11pong_kernelPii:
	.zero		908


//--------------------- SYMBOLS --------------------------

	.type		.nv.reservedSmem.offset0,@object
	.size		.nv.reservedSmem.offset0,0x4
